//
// Generated by NVIDIA NVVM Compiler
//
// Compiler Build ID: CL-36424714
// Cuda compilation tools, release 13.0, V13.0.88
// Based on NVVM 20.0.0
//

.version 9.0
.target sm_100
.address_size 64

	// .globl	_Z12mandelKernelPiffffiii

.visible .entry _Z12mandelKernelPiffffiii(
	.param .u64 .ptr .align 1 _Z12mandelKernelPiffffiii_param_0,
	.param .f32 _Z12mandelKernelPiffffiii_param_1,
	.param .f32 _Z12mandelKernelPiffffiii_param_2,
	.param .f32 _Z12mandelKernelPiffffiii_param_3,
	.param .f32 _Z12mandelKernelPiffffiii_param_4,
	.param .u32 _Z12mandelKernelPiffffiii_param_5,
	.param .u32 _Z12mandelKernelPiffffiii_param_6,
	.param .u32 _Z12mandelKernelPiffffiii_param_7
)
{
	.reg .pred 	%p<14>;
	.reg .b32 	%r<51>;
	.reg .b32 	%f<28>;
	.reg .b64 	%rd<17>;

	ld.param.u64 	%rd5, [_Z12mandelKernelPiffffiii_param_0];
	ld.param.f32 	%f13, [_Z12mandelKernelPiffffiii_param_1];
	ld.param.f32 	%f14, [_Z12mandelKernelPiffffiii_param_2];
	ld.param.f32 	%f15, [_Z12mandelKernelPiffffiii_param_3];
	ld.param.f32 	%f16, [_Z12mandelKernelPiffffiii_param_4];
	ld.param.u32 	%r20, [_Z12mandelKernelPiffffiii_param_5];
	ld.param.u32 	%r22, [_Z12mandelKernelPiffffiii_param_6];
	ld.param.u32 	%r21, [_Z12mandelKernelPiffffiii_param_7];
	cvta.to.global.u64 	%rd1, %rd5;
	mov.u32 	%r23, %ctaid.x;
	mov.u32 	%r24, %ntid.x;
	mov.u32 	%r25, %tid.x;
	mad.lo.s32 	%r1, %r23, %r24, %r25;
	mov.u32 	%r26, %ctaid.y;
	mov.u32 	%r27, %ntid.y;
	mov.u32 	%r28, %tid.y;
	mad.lo.s32 	%r29, %r26, %r27, %r28;
	cvt.rn.f32.s32 	%f17, %r1;
	fma.rn.f32 	%f1, %f13, %f17, %f15;
	cvt.rn.f32.u32 	%f18, %r29;
	fma.rn.f32 	%f2, %f14, %f18, %f16;
	mul.lo.s32 	%r30, %r22, %r29;
	cvt.s64.s32 	%rd2, %r30;
	setp.lt.s32 	%p1, %r21, 1;
	@%p1 bra 	$L__BB0_18;
	add.s64 	%rd3, %rd1, %rd2;
	setp.lt.s32 	%p2, %r20, 1;
	@%p2 bra 	$L__BB0_7;
	mov.b32 	%r43, 0;
	mov.f32 	%f27, %f2;
	mov.f32 	%f26, %f1;
$L__BB0_3:
	mov.b32 	%r44, 0;
$L__BB0_4:
	mul.f32 	%f7, %f26, %f26;
	mul.f32 	%f8, %f27, %f27;
	add.f32 	%f19, %f7, %f8;
	setp.gt.f32 	%p11, %f19, 0f40800000;
	mov.u32 	%r45, %r44;
	@%p11 bra 	$L__BB0_6;
	sub.f32 	%f20, %f7, %f8;
	add.f32 	%f21, %f26, %f26;
	add.f32 	%f26, %f1, %f20;
	fma.rn.f32 	%f27, %f21, %f27, %f2;
	add.s32 	%r44, %r44, 1;
	setp.ne.s32 	%p12, %r44, %r20;
	mov.u32 	%r45, %r20;
	@%p12 bra 	$L__BB0_4;
$L__BB0_6:
	add.s32 	%r42, %r43, %r1;
	mul.wide.s32 	%rd15, %r42, 4;
	add.s64 	%rd16, %rd3, %rd15;
	st.global.u32 	[%rd16], %r45;
	add.s32 	%r43, %r43, 1;
	setp.eq.s32 	%p13, %r43, %r21;
	@%p13 bra 	$L__BB0_18;
	bra.uni 	$L__BB0_3;
$L__BB0_7:
	and.b32  	%r7, %r21, 7;
	setp.lt.u32 	%p3, %r21, 8;
	mov.b32 	%r49, 0;
	@%p3 bra 	$L__BB0_10;
	and.b32  	%r49, %r21, 2147483640;
	neg.s32 	%r47, %r49;
	add.s64 	%rd6, %rd2, %rd1;
	add.s64 	%rd4, %rd6, 16;
	mov.u32 	%r46, %r1;
$L__BB0_9:
	.pragma "nounroll";
	mul.wide.s32 	%rd7, %r46, 4;
	add.s64 	%rd8, %rd4, %rd7;
	mov.b32 	%r32, 0;
	st.global.u32 	[%rd8+-16], %r32;
	st.global.u32 	[%rd8+-12], %r32;
	st.global.u32 	[%rd8+-8], %r32;
	st.global.u32 	[%rd8+-4], %r32;
	st.global.u32 	[%rd8], %r32;
	st.global.u32 	[%rd8+4], %r32;
	st.global.u32 	[%rd8+8], %r32;
	st.global.u32 	[%rd8+12], %r32;
	add.s32 	%r47, %r47, 8;
	add.s32 	%r46, %r46, 8;
	setp.ne.s32 	%p4, %r47, 0;
	@%p4 bra 	$L__BB0_9;
$L__BB0_10:
	setp.eq.s32 	%p5, %r7, 0;
	@%p5 bra 	$L__BB0_18;
	and.b32  	%r15, %r21, 3;
	setp.lt.u32 	%p6, %r7, 4;
	@%p6 bra 	$L__BB0_13;
	add.s32 	%r33, %r49, %r1;
	mul.wide.s32 	%rd9, %r33, 4;
	add.s64 	%rd10, %rd3, %rd9;
	mov.b32 	%r34, 0;
	st.global.u32 	[%rd10], %r34;
	st.global.u32 	[%rd10+4], %r34;
	st.global.u32 	[%rd10+8], %r34;
	st.global.u32 	[%rd10+12], %r34;
	add.s32 	%r49, %r49, 4;
$L__BB0_13:
	setp.eq.s32 	%p7, %r15, 0;
	@%p7 bra 	$L__BB0_18;
	setp.eq.s32 	%p8, %r15, 1;
	@%p8 bra 	$L__BB0_16;
	add.s32 	%r35, %r49, %r1;
	mul.wide.s32 	%rd11, %r35, 4;
	add.s64 	%rd12, %rd3, %rd11;
	mov.b32 	%r36, 0;
	st.global.u32 	[%rd12], %r36;
	st.global.u32 	[%rd12+4], %r36;
	add.s32 	%r49, %r49, 2;
$L__BB0_16:
	and.b32  	%r37, %r21, 1;
	setp.eq.b32 	%p9, %r37, 1;
	not.pred 	%p10, %p9;
	@%p10 bra 	$L__BB0_18;
	add.s32 	%r38, %r49, %r1;
	mul.wide.s32 	%rd13, %r38, 4;
	add.s64 	%rd14, %rd3, %rd13;
	mov.b32 	%r39, 0;
	st.global.u32 	[%rd14], %r39;
$L__BB0_18:
	ret;

}


// ===== COMPILED SASS (sm_100) =====

	.target	sm_100

	.elftype	@"ET_EXEC"


//--------------------- .note.nv.tkinfo           --------------------------
	.section	.note.nv.tkinfo,"",@"SHT_NOTE"
	.sectionflags	@"SHF_NOTE_NV_TKINFO"
	.tkinfo
        /*0018*/ 	.word	0x00000002
        /*0030*/ 	.string	""
        /*0030*/ 	.string	"ptxas"
        /*0030*/ 	.string	"Cuda compilation tools, release 13.0, V13.0.88"
        /*0030*/ 	.string	"Build cuda_13.0.r13.0/compiler.36424714_0"
        /*0030*/ 	.string	"-arch sm_100 -m 64 "



//--------------------- .note.nv.cuinfo           --------------------------
	.section	.note.nv.cuinfo,"",@"SHT_NOTE"
	.sectionflags	@"SHF_NOTE_NV_CUINFO"
        /*0018*/ 	.short	0x0002
        /*001a*/ 	.short	0x0064
        /*001c*/ 	.short	0x0082
	.zero		2


//--------------------- .nv.info                  --------------------------
	.section	.nv.info,"",@"SHT_CUDA_INFO"
	.align	4


	//----- nvinfo : EIATTR_REGCOUNT
	.align		4
        /*0000*/ 	.byte	0x04, 0x2f
        /*0002*/ 	.short	(.L_1 - .L_0)
	.align		4
.L_0:
        /*0004*/ 	.word	index@(_Z12mandelKernelPiffffiii)
        /*0008*/ 	.word	0x00000010


	//----- nvinfo : EIATTR_FRAME_SIZE
	.align		4
.L_1:
        /*000c*/ 	.byte	0x04, 0x11
        /*000e*/ 	.short	(.L_3 - .L_2)
	.align		4
.L_2:
        /*0010*/ 	.word	index@(_Z12mandelKernelPiffffiii)
        /*0014*/ 	.word	0x00000000


	//----- nvinfo : EIATTR_MIN_STACK_SIZE
	.align		4
.L_3:
        /*0018*/ 	.byte	0x04, 0x12
        /*001a*/ 	.short	(.L_5 - .L_4)
	.align		4
.L_4:
        /*001c*/ 	.word	index@(_Z12mandelKernelPiffffiii)
        /*0020*/ 	.word	0x00000000
.L_5:


//--------------------- .nv.compat                --------------------------
	.section	.nv.compat,"",@"SHT_CUDA_COMPAT_INFO"
	.align	4
        /*0000*/ 	.byte	0x02, 0x09, 0x00, 0x00, 0x02, 0x02, 0x01, 0x00, 0x02, 0x05, 0x05, 0x00, 0x03, 0x07, 0x01, 0x01
        /*0010*/ 	.byte	0x02, 0x03, 0x00, 0x00, 0x02, 0x06, 0x01, 0x00, 0x04, 0x0b, 0x08, 0x00, 0x01, 0x00, 0x00, 0x00
        /*0020*/ 	.byte	0x00, 0x00, 0x00, 0x00


//--------------------- .nv.info._Z12mandelKernelPiffffiii --------------------------
	.section	.nv.info._Z12mandelKernelPiffffiii,"",@"SHT_CUDA_INFO"
	.sectionflags	@""
	.align	4


	//----- nvinfo : EIATTR_CUDA_API_VERSION
	.align		4
        /*0000*/ 	.byte	0x04, 0x37
        /*0002*/ 	.short	(.L_7 - .L_6)
.L_6:
        /*0004*/ 	.word	0x00000082


	//----- nvinfo : EIATTR_KPARAM_INFO
	.align		4
.L_7:
        /*0008*/ 	.byte	0x04, 0x17
        /*000a*/ 	.short	(.L_9 - .L_8)
.L_8:
        /*000c*/ 	.word	0x00000000
        /*0010*/ 	.short	0x0007
        /*0012*/ 	.short	0x0020
        /*0014*/ 	.byte	0x00, 0xf0, 0x11, 0x00


	//----- nvinfo : EIATTR_KPARAM_INFO
	.align		4
.L_9:
        /*0018*/ 	.byte	0x04, 0x17
        /*001a*/ 	.short	(.L_11 - .L_10)
.L_10:
        /*001c*/ 	.word	0x00000000
        /*0020*/ 	.short	0x0006
        /*0022*/ 	.short	0x001c
        /*0024*/ 	.byte	0x00, 0xf0, 0x11, 0x00


	//----- nvinfo : EIATTR_KPARAM_INFO
	.align		4
.L_11:
        /*0028*/ 	.byte	0x04, 0x17
        /*002a*/ 	.short	(.L_13 - .L_12)
.L_12:
        /*002c*/ 	.word	0x00000000
        /*0030*/ 	.short	0x0005
        /*0032*/ 	.short	0x0018
        /*0034*/ 	.byte	0x00, 0xf0, 0x11, 0x00


	//----- nvinfo : EIATTR_KPARAM_INFO
	.align		4
.L_13:
        /*0038*/ 	.byte	0x04, 0x17
        /*003a*/ 	.short	(.L_15 - .L_14)
.L_14:
        /*003c*/ 	.word	0x00000000
        /*0040*/ 	.short	0x0004
        /*0042*/ 	.short	0x0014
        /*0044*/ 	.byte	0x00, 0xf0, 0x11, 0x00


	//----- nvinfo : EIATTR_KPARAM_INFO
	.align		4
.L_15:
        /*0048*/ 	.byte	0x04, 0x17
        /*004a*/ 	.short	(.L_17 - .L_16)
.L_16:
        /*004c*/ 	.word	0x00000000
        /*0050*/ 	.short	0x0003
        /*0052*/ 	.short	0x0010
        /*0054*/ 	.byte	0x00, 0xf0, 0x11, 0x00


	//----- nvinfo : EIATTR_KPARAM_INFO
	.align		4
.L_17:
        /*0058*/ 	.byte	0x04, 0x17
        /*005a*/ 	.short	(.L_19 - .L_18)
.L_18:
        /*005c*/ 	.word	0x00000000
        /*0060*/ 	.short	0x0002
        /*0062*/ 	.short	0x000c
        /*0064*/ 	.byte	0x00, 0xf0, 0x11, 0x00


	//----- nvinfo : EIATTR_KPARAM_INFO
	.align		4
.L_19:
        /*0068*/ 	.byte	0x04, 0x17
        /*006a*/ 	.short	(.L_21 - .L_20)
.L_20:
        /*006c*/ 	.word	0x00000000
        /*0070*/ 	.short	0x0001
        /*0072*/ 	.short	0x0008
        /*0074*/ 	.byte	0x00, 0xf0, 0x11, 0x00


	//----- nvinfo : EIATTR_KPARAM_INFO
	.align		4
.L_21:
        /*0078*/ 	.byte	0x04, 0x17
        /*007a*/ 	.short	(.L_23 - .L_22)
.L_22:
        /*007c*/ 	.word	0x00000000
        /*0080*/ 	.short	0x0000
        /*0082*/ 	.short	0x0000
        /*0084*/ 	.byte	0x00, 0xf5, 0x21, 0x00


	//----- nvinfo : EIATTR_SPARSE_MMA_MASK
	.align		4
.L_23:
        /*0088*/ 	.byte	0x03, 0x50
        /*008a*/ 	.short	0x0000


	//----- nvinfo : EIATTR_MAXREG_COUNT
	.align		4
        /*008c*/ 	.byte	0x03, 0x1b
        /*008e*/ 	.short	0x00ff


	//----- nvinfo : EIATTR_MERCURY_ISA_VERSION
	.align		4
        /*0090*/ 	.byte	0x03, 0x5f
        /*0092*/ 	.short	0x0101


	//----- nvinfo : EIATTR_VRC_CTA_INIT_COUNT
	.align		4
        /*0094*/ 	.byte	0x02, 0x4a
	.zero		1
	.zero		1


	//----- nvinfo : EIATTR_EXIT_INSTR_OFFSETS
	.align		4
        /*0098*/ 	.byte	0x04, 0x1c
        /*009a*/ 	.short	(.L_25 - .L_24)


	//   ....[0]....
.L_24:
        /*009c*/ 	.word	0x000000a0


	//   ....[1]....
        /*00a0*/ 	.word	0x00000370


	//   ....[2]....
        /*00a4*/ 	.word	0x00000510


	//   ....[3]....
        /*00a8*/ 	.word	0x000005d0


	//   ....[4]....
        /*00ac*/ 	.word	0x00000660


	//   ....[5]....
        /*00b0*/ 	.word	0x000006a0


	//----- nvinfo : EIATTR_CRS_STACK_SIZE
	.align		4
.L_25:
        /*00b4*/ 	.byte	0x04, 0x1e
        /*00b6*/ 	.short	(.L_27 - .L_26)
.L_26:
        /*00b8*/ 	.word	0x00000000


	//----- nvinfo : EIATTR_CBANK_PARAM_SIZE
	.align		4
.L_27:
        /*00bc*/ 	.byte	0x03, 0x19
        /*00be*/ 	.short	0x0024


	//----- nvinfo : EIATTR_PARAM_CBANK
	.align		4
        /*00c0*/ 	.byte	0x04, 0x0a
        /*00c2*/ 	.short	(.L_29 - .L_28)
	.align		4
.L_28:
        /*00c4*/ 	.word	index@(.nv.constant0._Z12mandelKernelPiffffiii)
        /*00c8*/ 	.short	0x0380
        /*00ca*/ 	.short	0x0024


	//----- nvinfo : EIATTR_SW_WAR
	.align		4
.L_29:
        /*00cc*/ 	.byte	0x04, 0x36
        /*00ce*/ 	.short	(.L_31 - .L_30)
.L_30:
        /*00d0*/ 	.word	0x00000008
.L_31:


//--------------------- .nv.callgraph             --------------------------
	.section	.nv.callgraph,"",@"SHT_CUDA_CALLGRAPH"
	.align	4
	.sectionentsize	8
	.align		4
        /*0000*/ 	.word	0x00000000
	.align		4
        /*0004*/ 	.word	0xffffffff
	.align		4
        /*0008*/ 	.word	0x00000000
	.align		4
        /*000c*/ 	.word	0xfffffffe
	.align		4
        /*0010*/ 	.word	0x00000000
	.align		4
        /*0014*/ 	.word	0xfffffffd
	.align		4
        /*0018*/ 	.word	0x00000000
	.align		4
        /*001c*/ 	.word	0xfffffffc


//--------------------- .text._Z12mandelKernelPiffffiii --------------------------
	.section	.text._Z12mandelKernelPiffffiii,"ax",@progbits
	.align	128
        .global         _Z12mandelKernelPiffffiii
        .type           _Z12mandelKernelPiffffiii,@function
        .size           _Z12mandelKernelPiffffiii,(.L_x_9 - _Z12mandelKernelPiffffiii)
        .other          _Z12mandelKernelPiffffiii,@"STO_CUDA_ENTRY STV_DEFAULT"
_Z12mandelKernelPiffffiii:
.text._Z12mandelKernelPiffffiii:
[----:B------:R-:W-:Y:S08]  /*0000*/  LDC R1, c[0x0][0x37c] ;  /* 0x0000df00ff017b82 */ /* 0x000ff00000000800 */
[----:B------:R-:W0:Y:S01]  /*0010*/  LDC R10, c[0x0][0x3a0] ;  /* 0x0000e800ff0a7b82 */ /* 0x000e220000000800 */
[----:B------:R-:W1:Y:S01]  /*0020*/  S2R R2, SR_TID.Y ;  /* 0x0000000000027919 */ /* 0x000e620000002200 */
[----:B------:R-:W2:Y:S01]  /*0030*/  LDCU UR6, c[0x0][0x39c] ;  /* 0x00007380ff0677ac */ /* 0x000ea20008000800 */
[----:B------:R-:W3:Y:S05]  /*0040*/  S2R R5, SR_TID.X ;  /* 0x0000000000057919 */ /* 0x000eea0000002100 */
[----:B------:R-:W4:Y:S08]  /*0050*/  LDC R0, c[0x0][0x360] ;  /* 0x0000d800ff007b82 */ /* 0x000f300000000800 */
[----:B------:R-:W5:Y:S01]  /*0060*/  LDC R3, c[0x0][0x364] ;  /* 0x0000d900ff037b82 */ /* 0x000f620000000800 */
[----:B0-----:R-:W-:-:S07]  /*0070*/  ISETP.GE.AND P0, PT, R10, 0x1, PT ;  /* 0x000000010a00780c */ /* 0x001fce0003f06270 */
[----:B------:R-:W0:Y:S08]  /*0080*/  S2UR UR5, SR_CTAID.Y ;  /* 0x00000000000579c3 */ /* 0x000e300000002600 */
[----:B------:R-:W0:Y:S02]  /*0090*/  S2UR UR4, SR_CTAID.X ;  /* 0x00000000000479c3 */ /* 0x000e240000002500 */
[----:B012345:R-:W-:Y:S05]  /*00a0*/  @!P0 EXIT ;  /* 0x000000000000894d */ /* 0x03ffea0003800000 */
[----:B------:R-:W0:Y:S01]  /*00b0*/  LDCU UR12, c[0x0][0x398] ;  /* 0x00007300ff0c77ac */ /* 0x000e220008000800 */
[----:B------:R-:W1:Y:S01]  /*00c0*/  LDC.64 R6, c[0x0][0x390] ;  /* 0x0000e400ff067b82 */ /* 0x000e620000000a00 */
[----:B------:R-:W-:Y:S01]  /*00d0*/  IMAD R3, R3, UR5, R2 ;  /* 0x0000000503037c24 */ /* 0x000fe2000f8e0202 */
[----:B------:R-:W2:Y:S01]  /*00e0*/  LDCU.64 UR10, c[0x0][0x380] ;  /* 0x00007000ff0a77ac */ /* 0x000ea20008000a00 */
[----:B------:R-:W-:Y:S02]  /*00f0*/  IMAD R0, R0, UR4, R5 ;  /* 0x0000000400007c24 */ /* 0x000fe4000f8e0205 */
[----:B------:R-:W-:Y:S01]  /*0100*/  IMAD R8, R3, UR6, RZ ;  /* 0x0000000603087c24 */ /* 0x000fe2000f8e02ff */
[----:B------:R-:W1:Y:S01]  /*0110*/  LDCU.64 UR8, c[0x0][0x388] ;  /* 0x00007100ff0877ac */ /* 0x000e620008000a00 */
[----:B------:R-:W-:Y:S02]  /*0120*/  I2FP.F32.U32 R4, R3 ;  /* 0x0000000300047245 */ /* 0x000fe40000201000 */
[----:B------:R-:W-:Y:S01]  /*0130*/  I2FP.F32.S32 R5, R0 ;  /* 0x0000000000057245 */ /* 0x000fe20000201400 */
[----:B------:R-:W3:Y:S01]  /*0140*/  LDCU.64 UR6, c[0x0][0x358] ;  /* 0x00006b00ff0677ac */ /* 0x000ee20008000a00 */
[----:B0-----:R-:W-:Y:S01]  /*0150*/  UISETP.GE.AND UP0, UPT, UR12, 0x1, UPT ;  /* 0x000000010c00788c */ /* 0x001fe2000bf06270 */
[----:B--2---:R-:W-:-:S04]  /*0160*/  IADD3 R2, P0, PT, R8, UR10, RZ ;  /* 0x0000000a08027c10 */ /* 0x004fc8000ff1e0ff */
[----:B------:R-:W-:Y:S01]  /*0170*/  LEA.HI.X.SX32 R3, R8, UR11, 0x1, P0 ;  /* 0x0000000b08037c11 */ /* 0x000fe200080f0eff */
[----:B-1----:R-:W-:Y:S01]  /*0180*/  FFMA R6, R5, UR8, R6 ;  /* 0x0000000805067c23 */ /* 0x002fe20008000006 */
[----:B------:R-:W-:Y:S02]  /*0190*/  FFMA R7, R4, UR9, R7 ;  /* 0x0000000904077c23 */ /* 0x000fe40008000007 */
[----:B---3--:R-:W-:Y:S05]  /*01a0*/  BRA.U !UP0, `(.L_x_0) ;  /* 0x00000001087c7547 */ /* 0x008fea000b800000 */
[----:B------:R-:W-:Y:S01]  /*01b0*/  IMAD.MOV.U32 R8, RZ, RZ, R7 ;  /* 0x000000ffff087224 */ /* 0x000fe200078e0007 */
[----:B------:R-:W-:Y:S01]  /*01c0*/  UMOV UR4, URZ ;  /* 0x000000ff00047c82 */ /* 0x000fe20008000000 */
[----:B------:R-:W-:-:S07]  /*01d0*/  IMAD.MOV.U32 R9, RZ, RZ, R6 ;  /* 0x000000ffff097224 */ /* 0x000fce00078e0006 */
.L_x_4:
[----:B------:R-:W-:Y:S01]  /*01e0*/  HFMA2 R4, -RZ, RZ, 0, 0 ;  /* 0x00000000ff047431 */ /* 0x000fe200000001ff */
[----:B------:R-:W-:Y:S01]  /*01f0*/  BSSY.RECONVERGENT B0, `(.L_x_1) ;  /* 0x0000011000007945 */ /* 0x000fe20003800200 */
[----:B------:R-:W0:Y:S01]  /*0200*/  LDCU UR8, c[0x0][0x398] ;  /* 0x00007300ff0877ac */ /* 0x000e220008000800 */
[----:B------:R-:W1:Y:S04]  /*0210*/  LDCU UR9, c[0x0][0x398] ;  /* 0x00007300ff0977ac */ /* 0x000e680008000800 */
.L_x_3:
[----:B------:R-:W-:Y:S01]  /*0220*/  FMUL R10, R9, R9 ;  /* 0x00000009090a7220 */ /* 0x000fe20000400000 */
[----:B------:R-:W-:Y:S01]  /*0230*/  FMUL R13, R8, R8 ;  /* 0x00000008080d7220 */ /* 0x000fe20000400000 */
[----:B------:R-:W-:-:S03]  /*0240*/  IMAD.MOV.U32 R11, RZ, RZ, R4 ;  /* 0x000000ffff0b7224 */ /* 0x000fc600078e0004 */
[----:B------:R-:W-:-:S05]  /*0250*/  FADD R5, R10, R13 ;  /* 0x0000000d0a057221 */ /* 0x000fca0000000000 */
[----:B------:R-:W-:-:S13]  /*0260*/  FSETP.GT.AND P0, PT, R5, 4, PT ;  /* 0x408000000500780b */ /* 0x000fda0003f04000 */
[----:B------:R-:W-:Y:S05]  /*0270*/  @P0 BRA `(.L_x_2) ;  /* 0x0000000000200947 */ /* 0x000fea0003800000 */
[----:B------:R-:W-:Y:S01]  /*0280*/  IADD3 R4, PT, PT, R4, 0x1, RZ ;  /* 0x0000000104047810 */ /* 0x000fe20007ffe0ff */
[----:B------:R-:W-:Y:S01]  /*0290*/  FADD R5, R9, R9 ;  /* 0x0000000909057221 */ /* 0x000fe20000000000 */
[----:B------:R-:W-:Y:S02]  /*02a0*/  FADD R9, R10, -R13 ;  /* 0x8000000d0a097221 */ /* 0x000fe40000000000 */
[----:B-1----:R-:W-:Y:S01]  /*02b0*/  ISETP.NE.AND P0, PT, R4, UR9, PT ;  /* 0x0000000904007c0c */ /* 0x002fe2000bf05270 */
[----:B------:R-:W-:Y:S01]  /*02c0*/  FFMA R8, R8, R5, R7 ;  /* 0x0000000508087223 */ /* 0x000fe20000000007 */
[----:B------:R-:W-:-:S11]  /*02d0*/  FADD R9, R6, R9 ;  /* 0x0000000906097221 */ /* 0x000fd60000000000 */
[----:B------:R-:W-:Y:S05]  /*02e0*/  @P0 BRA `(.L_x_3) ;  /* 0xfffffffc00cc0947 */ /* 0x000fea000383ffff */
[----:B0-----:R-:W-:-:S07]  /*02f0*/  IMAD.U32 R11, RZ, RZ, UR8 ;  /* 0x00000008ff0b7e24 */ /* 0x001fce000f8e00ff */
.L_x_2:
[----:B01----:R-:W-:Y:S05]  /*0300*/  BSYNC.RECONVERGENT B0 ;  /* 0x0000000000007941 */ /* 0x003fea0003800200 */
.L_x_1:
[----:B------:R-:W0:Y:S01]  /*0310*/  LDC R10, c[0x0][0x3a0] ;  /* 0x0000e800ff0a7b82 */ /* 0x000e220000000800 */
[----:B------:R-:W-:Y:S02]  /*0320*/  UIADD3 UR5, UPT, UPT, UR4, 0x1, URZ ;  /* 0x0000000104057890 */ /* 0x000fe4000fffe0ff */
[----:B------:R-:W-:-:S05]  /*0330*/  IADD3 R5, PT, PT, R0, UR4, RZ ;  /* 0x0000000400057c10 */ /* 0x000fca000fffe0ff */
[----:B------:R-:W-:-:S05]  /*0340*/  IMAD.WIDE R4, R5, 0x4, R2 ;  /* 0x0000000405047825 */ /* 0x000fca00078e0202 */
[----:B------:R1:W-:Y:S01]  /*0350*/  STG.E desc[UR6][R4.64], R11 ;  /* 0x0000000b04007986 */ /* 0x0003e2000c101906 */
[----:B0-----:R-:W-:-:S13]  /*0360*/  ISETP.NE.AND P0, PT, R10, UR5, PT ;  /* 0x000000050a007c0c */ /* 0x001fda000bf05270 */
[----:B-1----:R-:W-:Y:S05]  /*0370*/  @!P0 EXIT ;  /* 0x000000000000894d */ /* 0x002fea0003800000 */
[----:B------:R-:W-:Y:S01]  /*0380*/  UMOV UR4, UR5 ;  /* 0x0000000500047c82 */ /* 0x000fe20008000000 */
[----:B------:R-:W-:Y:S05]  /*0390*/  BRA `(.L_x_4) ;  /* 0xfffffffc00907947 */ /* 0x000fea000383ffff */
.L_x_0:
[C---:B------:R-:W-:Y:S01]  /*03a0*/  ISETP.GE.U32.AND P1, PT, R10.reuse, 0x8, PT ;  /* 0x000000080a00780c */ /* 0x040fe20003f26070 */
[----:B------:R-:W-:Y:S01]  /*03b0*/  IMAD.MOV.U32 R9, RZ, RZ, RZ ;  /* 0x000000ffff097224 */ /* 0x000fe200078e00ff */
[----:B------:R-:W-:-:S04]  /*03c0*/  LOP3.LUT R12, R10, 0x7, RZ, 0xc0, !PT ;  /* 0x000000070a0c7812 */ /* 0x000fc800078ec0ff */
[----:B------:R-:W-:-:S07]  /*03d0*/  ISETP.NE.AND P0, PT, R12, RZ, PT ;  /* 0x000000ff0c00720c */ /* 0x000fce0003f05270 */
[----:B------:R-:W-:Y:S06]  /*03e0*/  @!P1 BRA `(.L_x_5) ;  /* 0x0000000000489947 */ /* 0x000fec0003800000 */
[----:B------:R-:W-:Y:S02]  /*03f0*/  IADD3 R6, P1, PT, R2, 0x10, RZ ;  /* 0x0000001002067810 */ /* 0x000fe40007f3e0ff */
[----:B------:R-:W-:Y:S02]  /*0400*/  LOP3.LUT R9, R10, 0x7ffffff8, RZ, 0xc0, !PT ;  /* 0x7ffffff80a097812 */ /* 0x000fe400078ec0ff */
[----:B------:R-:W-:Y:S01]  /*0410*/  MOV R11, R0 ;  /* 0x00000000000b7202 */ /* 0x000fe20000000f00 */
[----:B------:R-:W-:Y:S01]  /*0420*/  IMAD.X R7, RZ, RZ, R3, P1 ;  /* 0x000000ffff077224 */ /* 0x000fe200008e0603 */
[----:B------:R-:W-:-:S07]  /*0430*/  IADD3 R8, PT, PT, -R9, RZ, RZ ;  /* 0x000000ff09087210 */ /* 0x000fce0007ffe1ff */
.L_x_6:
[C---:B0-----:R-:W-:Y:S01]  /*0440*/  IMAD.WIDE R4, R11.reuse, 0x4, R6 ;  /* 0x000000040b047825 */ /* 0x041fe200078e0206 */
[----:B------:R-:W-:-:S03]  /*0450*/  IADD3 R11, PT, PT, R11, 0x8, RZ ;  /* 0x000000080b0b7810 */ /* 0x000fc60007ffe0ff */
[----:B------:R-:W-:Y:S01]  /*0460*/  VIADD R8, R8, 0x8 ;  /* 0x0000000808087836 */ /* 0x000fe20000000000 */
[----:B------:R0:W-:Y:S04]  /*0470*/  STG.E desc[UR6][R4.64+-0x10], RZ ;  /* 0xfffff0ff04007986 */ /* 0x0001e8000c101906 */
[----:B------:R0:W-:Y:S01]  /*0480*/  STG.E desc[UR6][R4.64+-0xc], RZ ;  /* 0xfffff4ff04007986 */ /* 0x0001e2000c101906 */
[----:B------:R-:W-:-:S03]  /*0490*/  ISETP.NE.AND P1, PT, R8, RZ, PT ;  /* 0x000000ff0800720c */ /* 0x000fc60003f25270 */
[----:B------:R0:W-:Y:S04]  /*04a0*/  STG.E desc[UR6][R4.64+-0x8], RZ ;  /* 0xfffff8ff04007986 */ /* 0x0001e8000c101906 */
[----:B------:R0:W-:Y:S04]  /*04b0*/  STG.E desc[UR6][R4.64+-0x4], RZ ;  /* 0xfffffcff04007986 */ /* 0x0001e8000c101906 */
[----:B------:R0:W-:Y:S04]  /*04c0*/  STG.E desc[UR6][R4.64], RZ ;  /* 0x000000ff04007986 */ /* 0x0001e8000c101906 */
[----:B------:R0:W-:Y:S04]  /*04d0*/  STG.E desc[UR6][R4.64+0x4], RZ ;  /* 0x000004ff04007986 */ /* 0x0001e8000c101906 */
[----:B------:R0:W-:Y:S04]  /*04e0*/  STG.E desc[UR6][R4.64+0x8], RZ ;  /* 0x000008ff04007986 */ /* 0x0001e8000c101906 */
[----:B------:R0:W-:Y:S01]  /*04f0*/  STG.E desc[UR6][R4.64+0xc], RZ ;  /* 0x00000cff04007986 */ /* 0x0001e2000c101906 */
[----:B------:R-:W-:Y:S05]  /*0500*/  @P1 BRA `(.L_x_6) ;  /* 0xfffffffc00cc1947 */ /* 0x000fea000383ffff */
.L_x_5:
[----:B------:R-:W-:Y:S05]  /*0510*/  @!P0 EXIT ;  /* 0x000000000000894d */ /* 0x000fea0003800000 */
[----:B------:R-:W-:Y:S02]  /*0520*/  ISETP.GE.U32.AND P0, PT, R12, 0x4, PT ;  /* 0x000000040c00780c */ /* 0x000fe40003f06070 */
[----:B------:R-:W-:-:S04]  /*0530*/  LOP3.LUT R6, R10, 0x3, RZ, 0xc0, !PT ;  /* 0x000000030a067812 */ /* 0x000fc800078ec0ff */
[----:B------:R-:W-:-:S07]  /*0540*/  ISETP.NE.AND P1, PT, R6, RZ, PT ;  /* 0x000000ff0600720c */ /* 0x000fce0003f25270 */
[----:B------:R-:W-:Y:S06]  /*0550*/  @!P0 BRA `(.L_x_7) ;  /* 0x00000000001c8947 */ /* 0x000fec0003800000 */
[----:B0-----:R-:W-:Y:S01]  /*0560*/  IMAD.IADD R5, R0, 0x1, R9 ;  /* 0x0000000100057824 */ /* 0x001fe200078e0209 */
[----:B------:R-:W-:-:S03]  /*0570*/  IADD3 R9, PT, PT, R9, 0x4, RZ ;  /* 0x0000000409097810 */ /* 0x000fc60007ffe0ff */
[----:B------:R-:W-:-:S05]  /*0580*/  IMAD.WIDE R4, R5, 0x4, R2 ;  /* 0x0000000405047825 */ /* 0x000fca00078e0202 */
[----:B------:R1:W-:Y:S04]  /*0590*/  STG.E desc[UR6][R4.64], RZ ;  /* 0x000000ff04007986 */ /* 0x0003e8000c101906 */
[----:B------:R1:W-:Y:S04]  /*05a0*/  STG.E desc[UR6][R4.64+0x4], RZ ;  /* 0x000004ff04007986 */ /* 0x0003e8000c101906 */
[----:B------:R1:W-:Y:S04]  /*05b0*/  STG.E desc[UR6][R4.64+0x8], RZ ;  /* 0x000008ff04007986 */ /* 0x0003e8000c101906 */
[----:B------:R1:W-:Y:S02]  /*05c0*/  STG.E desc[UR6][R4.64+0xc], RZ ;  /* 0x00000cff04007986 */ /* 0x0003e4000c101906 */
.L_x_7:
[----:B------:R-:W-:Y:S05]  /*05d0*/  @!P1 EXIT ;  /* 0x000000000000994d */ /* 0x000fea0003800000 */
[----:B------:R-:W-:Y:S02]  /*05e0*/  ISETP.NE.AND P0, PT, R6, 0x1, PT ;  /* 0x000000010600780c */ /* 0x000fe40003f05270 */
[----:B01----:R-:W-:-:S04]  /*05f0*/  LOP3.LUT R4, R10, 0x1, RZ, 0xc0, !PT ;  /* 0x000000010a047812 */ /* 0x003fc800078ec0ff */
[----:B------:R-:W-:-:S07]  /*0600*/  ISETP.NE.U32.AND P1, PT, R4, 0x1, PT ;  /* 0x000000010400780c */ /* 0x000fce0003f25070 */
[----:B------:R-:W-:Y:S01]  /*0610*/  @P0 IMAD.IADD R5, R0, 0x1, R9 ;  /* 0x0000000100050824 */ /* 0x000fe200078e0209 */
[----:B------:R-:W-:-:S03]  /*0620*/  @P0 IADD3 R9, PT, PT, R9, 0x2, RZ ;  /* 0x0000000209090810 */ /* 0x000fc60007ffe0ff */
[----:B------:R-:W-:-:S05]  /*0630*/  @P0 IMAD.WIDE R4, R5, 0x4, R2 ;  /* 0x0000000405040825 */ /* 0x000fca00078e0202 */
[----:B------:R0:W-:Y:S04]  /*0640*/  @P0 STG.E desc[UR6][R4.64], RZ ;  /* 0x000000ff04000986 */ /* 0x0001e8000c101906 */
[----:B------:R0:W-:Y:S01]  /*0650*/  @P0 STG.E desc[UR6][R4.64+0x4], RZ ;  /* 0x000004ff04000986 */ /* 0x0001e2000c101906 */
[----:B------:R-:W-:Y:S05]  /*0660*/  @P1 EXIT ;  /* 0x000000000000194d */ /* 0x000fea0003800000 */
[----:B------:R-:W-:-:S04]  /*0670*/  IMAD.IADD R9, R0, 0x1, R9 ;  /* 0x0000000100097824 */ /* 0x000fc800078e0209 */
[----:B------:R-:W-:-:S05]  /*0680*/  IMAD.WIDE R2, R9, 0x4, R2 ;  /* 0x0000000409027825 */ /* 0x000fca00078e0202 */
[----:B------:R-:W-:Y:S01]  /*0690*/  STG.E desc[UR6][R2.64], RZ ;  /* 0x000000ff02007986 */ /* 0x000fe2000c101906 */
[----:B------:R-:W-:Y:S05]  /*06a0*/  EXIT ;  /* 0x000000000000794d */ /* 0x000fea0003800000 */
.L_x_8:
[----:B------:R-:W-:-:S00]  /*06b0*/  BRA `(.L_x_8) ;  /* 0xfffffffc00fc7947 */ /* 0x000fc0000383ffff */
[----:B------:R-:W-:-:S00]  /*06c0*/  NOP ;  /* 0x0000000000007918 */ /* 0x000fc00000000000 */
        /* <DEDUP_REMOVED lines=11> */
.L_x_9:


//--------------------- .nv.shared.reserved.0     --------------------------
	.section	.nv.shared.reserved.0,"aw",@nobits
	.weak		__nv_reservedSMEM_offset_0_alias
	.size		__nv_reservedSMEM_offset_0_alias, 0, 64
	.other		__nv_reservedSMEM_offset_0_alias,@"STO_CUDA_RESERVED_SHARED STV_DEFAULT"
__nv_reservedSMEM_offset_0_alias:
	.zero		0
	.zero		64


//--------------------- .nv.constant0._Z12mandelKernelPiffffiii --------------------------
	.section	.nv.constant0._Z12mandelKernelPiffffiii,"a",@progbits
	.sectionflags	@""
	.align	4
.nv.constant0._Z12mandelKernelPiffffiii:
	.zero		932


//--------------------- SYMBOLS --------------------------

	.type		.nv.reservedSmem.offset0,@object
	.size		.nv.reservedSmem.offset0,0x4
